	.headerflags	@"EF_CUDA_TEXMODE_UNIFIED EF_CUDA_64BIT_ADDRESS EF_CUDA_ACCELERATORS EF_CUDA_SM90 EF_CUDA_VIRTUAL_SM(EF_CUDA_SM90)"
	.elftype	@"ET_EXEC"


//--------------------- .nv.info                  --------------------------
	.section	.nv.info,"",@"SHT_CUDA_INFO"
	.align	4


	//----- nvinfo : EIATTR_REGCOUNT
	.align		4
        /*0000*/ 	.byte	0x04, 0x2f
        /*0002*/ 	.short	(.L_1 - .L_0)
	.align		4
.L_0:
        /*0004*/ 	.word	index@(triton_poi_fused_cat_2)
        /*0008*/ 	.word	0x0000001c


	//----- nvinfo : EIATTR_MIN_STACK_SIZE
	.align		4
.L_1:
        /*000c*/ 	.byte	0x04, 0x12
        /*000e*/ 	.short	(.L_3 - .L_2)
	.align		4
.L_2:
        /*0010*/ 	.word	index@(triton_poi_fused_cat_2)
        /*0014*/ 	.word	0x00000000


	//----- nvinfo : EIATTR_FRAME_SIZE
	.align		4
.L_3:
        /*0018*/ 	.byte	0x04, 0x11
        /*001a*/ 	.short	(.L_5 - .L_4)
	.align		4
.L_4:
        /*001c*/ 	.word	index@(triton_poi_fused_cat_2)
        /*0020*/ 	.word	0x00000000


	//----- nvinfo : EIATTR_MIN_STACK_SIZE
	.align		4
.L_5:
        /*0024*/ 	.byte	0x04, 0x12
        /*0026*/ 	.short	(.L_7 - .L_6)
	.align		4
.L_6:
        /*0028*/ 	.word	index@(triton_poi_fused_cat_2)
        /*002c*/ 	.word	0x00000000
.L_7:


//--------------------- .nv.info.triton_poi_fused_cat_2 --------------------------
	.section	.nv.info.triton_poi_fused_cat_2,"",@"SHT_CUDA_INFO"
	.sectionflags	@""
	.align	4


	//----- nvinfo : EIATTR_CUDA_API_VERSION
	.align		4
        /*0000*/ 	.byte	0x04, 0x37
        /*0002*/ 	.short	(.L_9 - .L_8)
.L_8:
        /*0004*/ 	.word	0x0000007c


	//----- nvinfo : EIATTR_KPARAM_INFO
	.align		4
.L_9:
        /*0008*/ 	.byte	0x04, 0x17
        /*000a*/ 	.short	(.L_11 - .L_10)
.L_10:
        /*000c*/ 	.word	0x00000000
        /*0010*/ 	.short	0x0008
        /*0012*/ 	.short	0x0040
        /*0014*/ 	.byte	0x00, 0xf0, 0x11, 0x00


	//----- nvinfo : EIATTR_KPARAM_INFO
	.align		4
.L_11:
        /*0018*/ 	.byte	0x04, 0x17
        /*001a*/ 	.short	(.L_13 - .L_12)
.L_12:
        /*001c*/ 	.word	0x00000000
        /*0020*/ 	.short	0x0007
        /*0022*/ 	.short	0x0038
        /*0024*/ 	.byte	0x00, 0xf4, 0x21, 0x00


	//----- nvinfo : EIATTR_KPARAM_INFO
	.align		4
.L_13:
        /*0028*/ 	.byte	0x04, 0x17
        /*002a*/ 	.short	(.L_15 - .L_14)
.L_14:
        /*002c*/ 	.word	0x00000000
        /*0030*/ 	.short	0x0006
        /*0032*/ 	.short	0x0030
        /*0034*/ 	.byte	0x00, 0xf4, 0x21, 0x00


	//----- nvinfo : EIATTR_KPARAM_INFO
	.align		4
.L_15:
        /*0038*/ 	.byte	0x04, 0x17
        /*003a*/ 	.short	(.L_17 - .L_16)
.L_16:
        /*003c*/ 	.word	0x00000000
        /*0040*/ 	.short	0x0005
        /*0042*/ 	.short	0x0028
        /*0044*/ 	.byte	0x00, 0xf4, 0x21, 0x00


	//----- nvinfo : EIATTR_KPARAM_INFO
	.align		4
.L_17:
        /*0048*/ 	.byte	0x04, 0x17
        /*004a*/ 	.short	(.L_19 - .L_18)
.L_18:
        /*004c*/ 	.word	0x00000000
        /*0050*/ 	.short	0x0004
        /*0052*/ 	.short	0x0020
        /*0054*/ 	.byte	0x00, 0xf4, 0x21, 0x00


	//----- nvinfo : EIATTR_KPARAM_INFO
	.align		4
.L_19:
        /*0058*/ 	.byte	0x04, 0x17
        /*005a*/ 	.short	(.L_21 - .L_20)
.L_20:
        /*005c*/ 	.word	0x00000000
        /*0060*/ 	.short	0x0003
        /*0062*/ 	.short	0x0018
        /*0064*/ 	.byte	0x00, 0xf4, 0x21, 0x00


	//----- nvinfo : EIATTR_KPARAM_INFO
	.align		4
.L_21:
        /*0068*/ 	.byte	0x04, 0x17
        /*006a*/ 	.short	(.L_23 - .L_22)
.L_22:
        /*006c*/ 	.word	0x00000000
        /*0070*/ 	.short	0x0002
        /*0072*/ 	.short	0x0010
        /*0074*/ 	.byte	0x00, 0xf4, 0x21, 0x00


	//----- nvinfo : EIATTR_KPARAM_INFO
	.align		4
.L_23:
        /*0078*/ 	.byte	0x04, 0x17
        /*007a*/ 	.short	(.L_25 - .L_24)
.L_24:
        /*007c*/ 	.word	0x00000000
        /*0080*/ 	.short	0x0001
        /*0082*/ 	.short	0x0008
        /*0084*/ 	.byte	0x00, 0xf4, 0x21, 0x00


	//----- nvinfo : EIATTR_KPARAM_INFO
	.align		4
.L_25:
        /*0088*/ 	.byte	0x04, 0x17
        /*008a*/ 	.short	(.L_27 - .L_26)
.L_26:
        /*008c*/ 	.word	0x00000000
        /*0090*/ 	.short	0x0000
        /*0092*/ 	.short	0x0000
        /*0094*/ 	.byte	0x00, 0xf4, 0x21, 0x00


	//----- nvinfo : EIATTR_SPARSE_MMA_MASK
	.align		4
.L_27:
        /*0098*/ 	.byte	0x03, 0x50
        /*009a*/ 	.short	0x0000


	//----- nvinfo : EIATTR_MAXREG_COUNT
	.align		4
        /*009c*/ 	.byte	0x03, 0x1b
        /*009e*/ 	.short	0x00ff


	//----- nvinfo : EIATTR_EXIT_INSTR_OFFSETS
	.align		4
        /*00a0*/ 	.byte	0x04, 0x1c
        /*00a2*/ 	.short	(.L_29 - .L_28)


	//   ....[0]....
.L_28:
        /*00a4*/ 	.word	0x000006d0


	//   ....[1]....
        /*00a8*/ 	.word	0x000006f0


	//----- nvinfo : EIATTR_REQNTID
	.align		4
.L_29:
        /*00ac*/ 	.byte	0x04, 0x10
        /*00ae*/ 	.short	(.L_31 - .L_30)
.L_30:
        /*00b0*/ 	.word	0x00000080
        /*00b4*/ 	.word	0x00000001
        /*00b8*/ 	.word	0x00000001


	//----- nvinfo : EIATTR_CBANK_PARAM_SIZE
	.align		4
.L_31:
        /*00bc*/ 	.byte	0x03, 0x19
        /*00be*/ 	.short	0x0044


	//----- nvinfo : EIATTR_PARAM_CBANK
	.align		4
        /*00c0*/ 	.byte	0x04, 0x0a
        /*00c2*/ 	.short	(.L_33 - .L_32)
	.align		4
.L_32:
        /*00c4*/ 	.word	index@(.nv.constant0.triton_poi_fused_cat_2)
        /*00c8*/ 	.short	0x0210
        /*00ca*/ 	.short	0x0044


	//----- nvinfo : EIATTR_SW_WAR
	.align		4
.L_33:
        /*00cc*/ 	.byte	0x04, 0x36
        /*00ce*/ 	.short	(.L_35 - .L_34)
.L_34:
        /*00d0*/ 	.word	0x00000008
.L_35:


//--------------------- .nv.callgraph             --------------------------
	.section	.nv.callgraph,"",@"SHT_CUDA_CALLGRAPH"
	.align	4
	.sectionentsize	8
	.align		4
        /*0000*/ 	.word	0x00000000
	.align		4
        /*0004*/ 	.word	0xffffffff
	.align		4
        /*0008*/ 	.word	0x00000000
	.align		4
        /*000c*/ 	.word	0xfffffffe
	.align		4
        /*0010*/ 	.word	0x00000000
	.align		4
        /*0014*/ 	.word	0xfffffffd
	.align		4
        /*0018*/ 	.word	0x00000000
	.align		4
        /*001c*/ 	.word	0xfffffffc


//--------------------- .text.triton_poi_fused_cat_2 --------------------------
	.section	.text.triton_poi_fused_cat_2,"ax",@progbits
	.align	128
        .global         triton_poi_fused_cat_2
        .type           triton_poi_fused_cat_2,@function
        .size           triton_poi_fused_cat_2,(.L_x_1 - triton_poi_fused_cat_2)
        .other          triton_poi_fused_cat_2,@"STO_CUDA_ENTRY STV_DEFAULT"
triton_poi_fused_cat_2:
.text.triton_poi_fused_cat_2:
[----:B------:R-:W0:Y:S01]  /*0000*/  LDC R1, c[0x0][0x28] ;  /* 0x00000a00ff017b82 */ /* 0x000e220000000800 */
[----:B------:R-:W1:Y:S01]  /*0010*/  S2R R0, SR_TID.X ;  /* 0x0000000000007919 */ /* 0x000e620000002100 */
[----:B------:R-:W-:Y:S01]  /*0020*/  CS2R R14, SRZ ;  /* 0x00000000000e7805 */ /* 0x000fe2000001ff00 */
[----:B------:R-:W-:Y:S01]  /*0030*/  IMAD.MOV.U32 R12, RZ, RZ, RZ ;  /* 0x000000ffff0c7224 */ /* 0x000fe200078e00ff */
[----:B------:R-:W-:Y:S01]  /*0040*/  ULDC.64 UR4, c[0x0][0x208] ;  /* 0x0000820000047ab9 */ /* 0x000fe20000000a00 */
[----:B------:R-:W2:Y:S03]  /*0050*/  S2R R5, SR_CTAID.X ;  /* 0x0000000000057919 */ /* 0x000ea60000002500 */
[----:B------:R-:W3:Y:S01]  /*0060*/  LDC.64 R16, c[0x0][0x228] ;  /* 0x00008a00ff107b82 */ /* 0x000ee20000000a00 */
[----:B------:R-:W-:-:S07]  /*0070*/  IMAD.MOV.U32 R10, RZ, RZ, RZ ;  /* 0x000000ffff0a7224 */ /* 0x000fce00078e00ff */
[----:B------:R-:W4:Y:S01]  /*0080*/  LDC.64 R18, c[0x0][0x238] ;  /* 0x00008e00ff127b82 */ /* 0x000f220000000a00 */
[----:B-1----:R-:W-:Y:S01]  /*0090*/  IMAD.SHL.U32 R0, R0, 0x2, RZ ;  /* 0x0000000200007824 */ /* 0x002fe200078e00ff */
[----:B--2---:R-:W-:-:S04]  /*00a0*/  SHF.R.S32.HI R3, RZ, 0x17, R5 ;  /* 0x00000017ff037819 */ /* 0x004fc80000011405 */
[----:B------:R-:W-:Y:S02]  /*00b0*/  LOP3.LUT R0, R0, 0xfe, RZ, 0xc0, !PT ;  /* 0x000000fe00007812 */ /* 0x000fe400078ec0ff */
[----:B------:R-:W-:-:S03]  /*00c0*/  SGXT R3, R3, 0x1 ;  /* 0x000000010303781a */ /* 0x000fc60000000200 */
[----:B------:R-:W-:Y:S02]  /*00d0*/  IMAD R0, R5, 0x100, R0 ;  /* 0x0000010005007824 */ /* 0x000fe400078e0200 */
[----:B------:R-:W1:Y:S02]  /*00e0*/  LDC.64 R4, c[0x0][0x220] ;  /* 0x00008800ff047b82 */ /* 0x000e640000000a00 */
[----:B------:R-:W-:Y:S01]  /*00f0*/  IMAD.HI R13, R0, 0x51eb851f, RZ ;  /* 0x51eb851f000d7827 */ /* 0x000fe200078e02ff */
[----:B------:R-:W-:-:S04]  /*0100*/  LEA.HI R6, R3, R0, RZ, 0x4 ;  /* 0x0000000003067211 */ /* 0x000fc800078f20ff */
[----:B------:R-:W-:Y:S01]  /*0110*/  SHF.R.S32.HI R11, RZ, 0x4, R6 ;  /* 0x00000004ff0b7819 */ /* 0x000fe20000011406 */
[----:B------:R-:W2:Y:S04]  /*0120*/  LDC.64 R2, c[0x0][0x218] ;  /* 0x00008600ff027b82 */ /* 0x000ea80000000a00 */
[----:B------:R-:W-:-:S05]  /*0130*/  IMAD.HI R7, R11, 0x51eb851f, RZ ;  /* 0x51eb851f0b077827 */ /* 0x000fca00078e02ff */
[----:B------:R-:W-:-:S04]  /*0140*/  SHF.R.U32.HI R8, RZ, 0x1f, R7 ;  /* 0x0000001fff087819 */ /* 0x000fc80000011607 */
[----:B------:R-:W-:Y:S02]  /*0150*/  LEA.HI.SX32 R8, R7, R8, 0x1b ;  /* 0x0000000807087211 */ /* 0x000fe400078fdaff */
[----:B------:R-:W-:-:S03]  /*0160*/  LOP3.LUT R7, R6, 0xfffffff0, RZ, 0xc0, !PT ;  /* 0xfffffff006077812 */ /* 0x000fc600078ec0ff */
[----:B------:R-:W-:Y:S01]  /*0170*/  IMAD R11, R8, -0x64, R11 ;  /* 0xffffff9c080b7824 */ /* 0x000fe200078e020b */
[----:B------:R-:W-:-:S03]  /*0180*/  SHF.R.U32.HI R8, RZ, 0x1f, R13 ;  /* 0x0000001fff087819 */ /* 0x000fc6000001160d */
[----:B------:R-:W-:Y:S01]  /*0190*/  VIADD R21, R11, 0xfffffffc ;  /* 0xfffffffc0b157836 */ /* 0x000fe20000000000 */
[----:B------:R-:W-:Y:S01]  /*01a0*/  LEA.HI.SX32 R13, R13, R8, 0x17 ;  /* 0x000000080d0d7211 */ /* 0x000fe200078fbaff */
[----:B------:R-:W-:-:S03]  /*01b0*/  IMAD.IADD R8, R0, 0x1, -R7 ;  /* 0x0000000100087824 */ /* 0x000fc600078e0a07 */
[----:B------:R-:W-:Y:S01]  /*01c0*/  ISETP.GE.U32.AND P1, PT, R21, 0x20, PT ;  /* 0x000000201500780c */ /* 0x000fe20003f26070 */
[----:B------:R-:W-:-:S03]  /*01d0*/  IMAD R8, R13, 0x200, R8 ;  /* 0x000002000d087824 */ /* 0x000fc600078e0208 */
[----:B------:R-:W-:Y:S01]  /*01e0*/  ISETP.LT.AND P4, PT, R0, 0x1900, !P1 ;  /* 0x000019000000780c */ /* 0x000fe20004f81270 */
[C---:B------:R-:W-:Y:S02]  /*01f0*/  IMAD R7, R21.reuse, 0x10, R8 ;  /* 0x0000001015077824 */ /* 0x040fe400078e0208 */
[----:B-1----:R-:W-:-:S04]  /*0200*/  IMAD.WIDE R20, R21, 0x4, R4 ;  /* 0x0000000415147825 */ /* 0x002fc800078e0204 */
[----:B--2---:R-:W-:Y:S01]  /*0210*/  IMAD.WIDE R4, R7, 0x4, R2 ;  /* 0x0000000407047825 */ /* 0x004fe200078e0202 */
[----:B------:R-:W-:Y:S01]  /*0220*/  CS2R R2, SRZ ;  /* 0x0000000000027805 */ /* 0x000fe2000001ff00 */
[----:B------:R-:W1:Y:S04]  /*0230*/  LDC.64 R6, c[0x0][0x230] ;  /* 0x00008c00ff067b82 */ /* 0x000e680000000a00 */
[----:B------:R-:W2:Y:S04]  /*0240*/  @P4 LDG.E.EL R14, desc[UR4][R20.64] ;  /* 0x00000004140e4981 */ /* 0x000ea8000c2e1900 */
[----:B------:R5:W2:Y:S04]  /*0250*/  @P4 LDG.E.64 R2, desc[UR4][R4.64] ;  /* 0x0000000404024981 */ /* 0x000aa8000c1e1b00 */
[----:B------:R1:W2:Y:S01]  /*0260*/  @P4 LDG.E.EL R12, desc[UR4][R20.64] ;  /* 0x00000004140c4981 */ /* 0x0002a2000c2e1900 */
[----:B------:R-:W-:-:S05]  /*0270*/  VIADD R9, R11, 0xffffffdc ;  /* 0xffffffdc0b097836 */ /* 0x000fca0000000000 */
[----:B------:R-:W-:-:S04]  /*0280*/  ISETP.GE.U32.AND P2, PT, R9, 0x20, PT ;  /* 0x000000200900780c */ /* 0x000fc80003f46070 */
[----:B------:R-:W-:Y:S01]  /*0290*/  ISETP.LT.AND P5, PT, R0, 0x1900, !P2 ;  /* 0x000019000000780c */ /* 0x000fe200057a1270 */
[----:B------:R-:W-:Y:S01]  /*02a0*/  IMAD R9, R9, 0x10, R8 ;  /* 0x0000001009097824 */ /* 0x000fe200078e0208 */
[----:B0----5:R-:W-:Y:S01]  /*02b0*/  CS2R R4, SRZ ;  /* 0x0000000000047805 */ /* 0x021fe2000001ff00 */
[----:B-1----:R-:W-:Y:S02]  /*02c0*/  IMAD.WIDE R22, R11, 0x4, R6 ;  /* 0x000000040b167825 */ /* 0x002fe400078e0206 */
[----:B------:R-:W0:Y:S02]  /*02d0*/  LDC.64 R6, c[0x0][0x240] ;  /* 0x00009000ff067b82 */ /* 0x000e240000000a00 */
[----:B---3--:R-:W-:-:S06]  /*02e0*/  IMAD.WIDE R16, R9, 0x4, R16 ;  /* 0x0000000409107825 */ /* 0x008fcc00078e0210 */
[----:B------:R-:W3:Y:S04]  /*02f0*/  @P5 LDG.E.EL R10, desc[UR4][R22.64+-0x90] ;  /* 0xffff7004160a5981 */ /* 0x000ee8000c2e1900 */
[----:B------:R1:W5:Y:S04]  /*0300*/  @P5 LDG.E.64 R4, desc[UR4][R16.64] ;  /* 0x0000000410045981 */ /* 0x000368000c1e1b00 */
[----:B------:R0:W5:Y:S01]  /*0310*/  @P5 LDG.E.EL R15, desc[UR4][R22.64+-0x90] ;  /* 0xffff7004160f5981 */ /* 0x000162000c2e1900 */
[C---:B------:R-:W-:Y:S01]  /*0320*/  ISETP.GT.AND P0, PT, R11.reuse, 0x43, PT ;  /* 0x000000430b00780c */ /* 0x040fe20003f04270 */
[----:B------:R-:W-:-:S03]  /*0330*/  IMAD R8, R11, 0x10, R8 ;  /* 0x000000100b087824 */ /* 0x000fc600078e0208 */
[----:B------:R-:W-:Y:S01]  /*0340*/  ISETP.LT.AND P6, PT, R0, 0x1900, P0 ;  /* 0x000019000000780c */ /* 0x000fe200007c1270 */
[----:B------:R-:W-:Y:S01]  /*0350*/  VIADD R21, R8, 0xfffffbc0 ;  /* 0xfffffbc008157836 */ /* 0x000fe20000000000 */
[----:B------:R-:W-:Y:S01]  /*0360*/  CS2R R8, SRZ ;  /* 0x0000000000087805 */ /* 0x000fe2000001ff00 */
[----:B-1----:R-:W-:Y:S02]  /*0370*/  IMAD.MOV.U32 R16, RZ, RZ, RZ ;  /* 0x000000ffff107224 */ /* 0x002fe400078e00ff */
[----:B----4-:R-:W-:-:S04]  /*0380*/  IMAD.WIDE R20, R21, 0x4, R18 ;  /* 0x0000000415147825 */ /* 0x010fc800078e0212 */
[----:B------:R-:W-:Y:S02]  /*0390*/  IMAD.MOV.U32 R18, RZ, RZ, RZ ;  /* 0x000000ffff127224 */ /* 0x000fe400078e00ff */
[C---:B0-----:R-:W-:Y:S02]  /*03a0*/  IMAD.WIDE R24, R11.reuse, 0x4, R6 ;  /* 0x000000040b187825 */ /* 0x041fe400078e0206 */
[----:B------:R-:W4:Y:S01]  /*03b0*/  @P6 LDG.E.64 R8, desc[UR4][R20.64] ;  /* 0x0000000414086981 */ /* 0x000f22000c1e1b00 */
[----:B------:R-:W0:Y:S03]  /*03c0*/  LDC.64 R6, c[0x0][0x210] ;  /* 0x00008400ff067b82 */ /* 0x000e260000000a00 */
[----:B------:R-:W4:Y:S04]  /*03d0*/  @P6 LDG.E.EL R18, desc[UR4][R24.64+-0x110] ;  /* 0xfffef00418126981 */ /* 0x000f28000c2e1900 */
[----:B------:R-:W4:Y:S01]  /*03e0*/  @P6 LDG.E.EL R16, desc[UR4][R24.64+-0x110] ;  /* 0xfffef00418106981 */ /* 0x000f22000c2e1900 */
[----:B------:R-:W-:Y:S01]  /*03f0*/  ISETP.GE.AND P3, PT, R11, 0x4, PT ;  /* 0x000000040b00780c */ /* 0x000fe20003f66270 */
[----:B------:R-:W-:-:S04]  /*0400*/  IMAD R22, R13, -0x640, R0 ;  /* 0xfffff9c00d167824 */ /* 0x000fc800078e0200 */
[----:B------:R-:W-:-:S04]  /*0410*/  IMAD R13, R13, 0x40, R22 ;  /* 0x000000400d0d7824 */ /* 0x000fc800078e0216 */
[----:B0-----:R-:W-:Y:S01]  /*0420*/  IMAD.WIDE R6, R13, 0x4, R6 ;  /* 0x000000040d067825 */ /* 0x001fe200078e0206 */
[----:B--2---:R-:W-:Y:S02]  /*0430*/  SEL R14, R14, RZ, P4 ;  /* 0x000000ff0e0e7207 */ /* 0x004fe40002000000 */
[----:B------:R-:W-:Y:S02]  /*0440*/  SEL R17, R2, RZ, P4 ;  /* 0x000000ff02117207 */ /* 0x000fe40002000000 */
[----:B------:R-:W-:Y:S02]  /*0450*/  SEL R11, R3, RZ, P4 ;  /* 0x000000ff030b7207 */ /* 0x000fe40002000000 */
[----:B------:R-:W-:Y:S02]  /*0460*/  SEL R12, R12, RZ, P4 ;  /* 0x000000ff0c0c7207 */ /* 0x000fe40002000000 */
[----:B------:R-:W-:Y:S02]  /*0470*/  ISETP.LT.AND P4, PT, R0, 0x1900, !P3 ;  /* 0x000019000000780c */ /* 0x000fe40005f81270 */
[----:B------:R-:W-:-:S11]  /*0480*/  CS2R R2, SRZ ;  /* 0x0000000000027805 */ /* 0x000fd6000001ff00 */
[----:B------:R0:W2:Y:S01]  /*0490*/  @P4 LDG.E.64 R2, desc[UR4][R6.64] ;  /* 0x0000000406024981 */ /* 0x0000a2000c1e1b00 */
[----:B---3--:R-:W-:Y:S02]  /*04a0*/  SEL R13, R10, RZ, P5 ;  /* 0x000000ff0a0d7207 */ /* 0x008fe40002800000 */
[----:B-----5:R-:W-:Y:S02]  /*04b0*/  SEL R4, R4, RZ, P5 ;  /* 0x000000ff04047207 */ /* 0x020fe40002800000 */
[----:B------:R-:W-:Y:S02]  /*04c0*/  SEL R5, R5, RZ, P5 ;  /* 0x000000ff05057207 */ /* 0x000fe40002800000 */
[----:B------:R-:W-:Y:S02]  /*04d0*/  SEL R10, R15, RZ, P5 ;  /* 0x000000ff0f0a7207 */ /* 0x000fe40002800000 */
[C---:B------:R-:W-:Y:S01]  /*04e0*/  FSETP.GT.AND P5, PT, R4.reuse, -R13, PT ;  /* 0x8000000d0400720b */ /* 0x040fe20003fa4000 */
[----:B------:R-:W-:-:S12]  /*04f0*/  FADD R13, R4, R13 ;  /* 0x0000000d040d7221 */ /* 0x000fd80000000000 */
[----:B------:R-:W-:Y:S01]  /*0500*/  @!P5 FMUL R13, R13, 0.20000000298023223877 ;  /* 0x3e4ccccd0d0dd820 */ /* 0x000fe20000400000 */
[C---:B------:R-:W-:Y:S01]  /*0510*/  FSETP.GT.AND P5, PT, R5.reuse, -R10, PT ;  /* 0x8000000a0500720b */ /* 0x040fe20003fa4000 */
[----:B------:R-:W-:Y:S01]  /*0520*/  FADD R10, R5, R10 ;  /* 0x0000000a050a7221 */ /* 0x000fe20000000000 */
[----:B----4-:R-:W-:Y:S01]  /*0530*/  SEL R8, R8, RZ, P6 ;  /* 0x000000ff08087207 */ /* 0x010fe20003000000 */
[----:B------:R-:W1:Y:S01]  /*0540*/  LDC.64 R4, c[0x0][0x248] ;  /* 0x00009200ff047b82 */ /* 0x000e620000000a00 */
[----:B------:R-:W-:Y:S02]  /*0550*/  SEL R9, R9, RZ, P6 ;  /* 0x000000ff09097207 */ /* 0x000fe40003000000 */
[----:B0-----:R-:W-:Y:S02]  /*0560*/  SEL R7, R18, RZ, P6 ;  /* 0x000000ff12077207 */ /* 0x001fe40003000000 */
[----:B------:R-:W-:Y:S02]  /*0570*/  SEL R16, R16, RZ, P6 ;  /* 0x000000ff10107207 */ /* 0x000fe40003000000 */
[----:B------:R-:W-:-:S03]  /*0580*/  FSETP.GT.AND P6, PT, R8, -R7, PT ;  /* 0x800000070800720b */ /* 0x000fc60003fc4000 */
[----:B------:R-:W-:Y:S01]  /*0590*/  @!P5 FMUL R10, R10, 0.20000000298023223877 ;  /* 0x3e4ccccd0a0ad820 */ /* 0x000fe20000400000 */
[C---:B------:R-:W-:Y:S01]  /*05a0*/  FSETP.GT.AND P5, PT, R9.reuse, -R16, PT ;  /* 0x800000100900720b */ /* 0x040fe20003fa4000 */
[----:B------:R-:W-:Y:S01]  /*05b0*/  FADD R16, R9, R16 ;  /* 0x0000001009107221 */ /* 0x000fe20000000000 */
[----:B------:R-:W-:-:S07]  /*05c0*/  FADD R6, R8, R7 ;  /* 0x0000000708067221 */ /* 0x000fce0000000000 */
[----:B------:R-:W-:-:S04]  /*05d0*/  @!P6 FMUL R6, R6, 0.20000000298023223877 ;  /* 0x3e4ccccd0606e820 */ /* 0x000fc80000400000 */
[----:B------:R-:W-:Y:S01]  /*05e0*/  @!P5 FMUL R16, R16, 0.20000000298023223877 ;  /* 0x3e4ccccd1010d820 */ /* 0x000fe20000400000 */
[----:B------:R-:W-:Y:S02]  /*05f0*/  FSETP.GT.AND P5, PT, R17, -R14, PT ;  /* 0x8000000e1100720b */ /* 0x000fe40003fa4000 */
[----:B------:R-:W-:Y:S02]  /*0600*/  FSETP.GT.AND P6, PT, R11, -R12, PT ;  /* 0x8000000c0b00720b */ /* 0x000fe40003fc4000 */
[----:B------:R-:W-:Y:S02]  /*0610*/  @P2 FSEL R13, R6, RZ, P0 ;  /* 0x000000ff060d2208 */ /* 0x000fe40000000000 */
[----:B------:R-:W-:Y:S02]  /*0620*/  @P2 FSEL R10, R16, RZ, P0 ;  /* 0x000000ff100a2208 */ /* 0x000fe40000000000 */
[----:B------:R-:W-:Y:S01]  /*0630*/  ISETP.GE.AND P0, PT, R0, 0x1900, PT ;  /* 0x000019000000780c */ /* 0x000fe20003f06270 */
[----:B------:R-:W-:Y:S01]  /*0640*/  FADD R14, R17, R14 ;  /* 0x0000000e110e7221 */ /* 0x000fe20000000000 */
[----:B------:R-:W-:-:S03]  /*0650*/  FADD R11, R11, R12 ;  /* 0x0000000c0b0b7221 */ /* 0x000fc60000000000 */
[----:B------:R-:W-:Y:S02]  /*0660*/  @!P5 FMUL R14, R14, 0.20000000298023223877 ;  /* 0x3e4ccccd0e0ed820 */ /* 0x000fe40000400000 */
[----:B------:R-:W-:Y:S01]  /*0670*/  @!P6 FMUL R11, R11, 0.20000000298023223877 ;  /* 0x3e4ccccd0b0be820 */ /* 0x000fe20000400000 */
[----:B-1----:R-:W-:Y:S01]  /*0680*/  IMAD.WIDE R4, R0, 0x4, R4 ;  /* 0x0000000400047825 */ /* 0x002fe200078e0204 */
[----:B--2---:R-:W-:Y:S02]  /*0690*/  SEL R2, R2, RZ, P4 ;  /* 0x000000ff02027207 */ /* 0x004fe40002000000 */
[----:B------:R-:W-:Y:S02]  /*06a0*/  SEL R3, R3, RZ, P4 ;  /* 0x000000ff03037207 */ /* 0x000fe40002000000 */
[----:B------:R-:W-:Y:S02]  /*06b0*/  @P3 FSEL R2, R14, R13, !P1 ;  /* 0x0000000d0e023208 */ /* 0x000fe40004800000 */
[----:B------:R-:W-:Y:S01]  /*06c0*/  @P3 FSEL R3, R11, R10, !P1 ;  /* 0x0000000a0b033208 */ /* 0x000fe20004800000 */
[----:B------:R-:W-:Y:S06]  /*06d0*/  @P0 EXIT ;  /* 0x000000000000094d */ /* 0x000fec0003800000 */
[----:B------:R-:W-:Y:S01]  /*06e0*/  STG.E.64 desc[UR4][R4.64], R2 ;  /* 0x0000000204007986 */ /* 0x000fe2000c101b04 */
[----:B------:R-:W-:Y:S05]  /*06f0*/  EXIT ;  /* 0x000000000000794d */ /* 0x000fea0003800000 */
.L_x_0:
[----:B------:R-:W-:-:S00]  /*0700*/  BRA `(.L_x_0) ;  /* 0xfffffffc00fc7947 */ /* 0x000fc0000383ffff */
[----:B------:R-:W-:-:S00]  /*0710*/  NOP ;  /* 0x0000000000007918 */ /* 0x000fc00000000000 */
        /* <DEDUP_REMOVED lines=14> */
.L_x_1:


//--------------------- .nv.constant0.triton_poi_fused_cat_2 --------------------------
	.section	.nv.constant0.triton_poi_fused_cat_2,"a",@progbits
	.sectionflags	@""
	.align	4
.nv.constant0.triton_poi_fused_cat_2:
	.zero		596
